//
// Generated by NVIDIA NVVM Compiler
//
// Compiler Build ID: CL-36424714
// Cuda compilation tools, release 13.0, V13.0.88
// Based on NVVM 20.0.0
//

.version 9.0
.target sm_100
.address_size 64

	// .globl	_Z15accelerate_lifePKcPcii

.visible .entry _Z15accelerate_lifePKcPcii(
	.param .u64 .ptr .align 1 _Z15accelerate_lifePKcPcii_param_0,
	.param .u64 .ptr .align 1 _Z15accelerate_lifePKcPcii_param_1,
	.param .u32 _Z15accelerate_lifePKcPcii_param_2,
	.param .u32 _Z15accelerate_lifePKcPcii_param_3
)
{
	.reg .pred 	%p<14>;
	.reg .b16 	%rs<12>;
	.reg .b32 	%r<50>;
	.reg .b64 	%rd<24>;

	ld.param.u64 	%rd1, [_Z15accelerate_lifePKcPcii_param_0];
	ld.param.u64 	%rd2, [_Z15accelerate_lifePKcPcii_param_1];
	ld.param.u32 	%r1, [_Z15accelerate_lifePKcPcii_param_2];
	ld.param.u32 	%r2, [_Z15accelerate_lifePKcPcii_param_3];
	cvta.to.global.u64 	%rd3, %rd1;
	mov.u32 	%r3, %ntid.x;
	mov.u32 	%r4, %ctaid.x;
	mov.u32 	%r5, %tid.x;
	mad.lo.s32 	%r6, %r3, %r4, %r5;
	mov.u32 	%r7, %ntid.y;
	mov.u32 	%r8, %ctaid.y;
	mov.u32 	%r9, %tid.y;
	mad.lo.s32 	%r10, %r7, %r8, %r9;
	mul.lo.s32 	%r11, %r1, %r10;
	add.s32 	%r12, %r11, %r6;
	add.s32 	%r13, %r6, 1;
	rem.u32 	%r14, %r13, %r1;
	setp.eq.s32 	%p1, %r6, 0;
	selp.b32 	%r15, %r1, %r6, %p1;
	add.s32 	%r16, %r15, -1;
	add.s32 	%r17, %r10, 1;
	rem.u32 	%r18, %r17, %r2;
	setp.eq.s32 	%p2, %r10, 0;
	selp.b32 	%r19, %r2, %r10, %p2;
	add.s32 	%r20, %r19, -1;
	add.s32 	%r21, %r16, %r11;
	cvt.u64.u32 	%rd4, %r21;
	add.s64 	%rd5, %rd3, %rd4;
	ld.global.u8 	%rs1, [%rd5];
	setp.eq.s16 	%p3, %rs1, 1;
	selp.u32 	%r22, 1, 0, %p3;
	mul.lo.s32 	%r23, %r18, %r1;
	add.s32 	%r24, %r23, %r16;
	cvt.u64.u32 	%rd6, %r24;
	add.s64 	%rd7, %rd3, %rd6;
	ld.global.u8 	%rs2, [%rd7];
	setp.eq.s16 	%p4, %rs2, 1;
	selp.b32 	%r25, 2, 1, %p3;
	selp.b32 	%r26, %r25, %r22, %p4;
	mul.lo.s32 	%r27, %r20, %r1;
	add.s32 	%r28, %r27, %r16;
	cvt.u64.u32 	%rd8, %r28;
	add.s64 	%rd9, %rd3, %rd8;
	ld.global.u8 	%rs3, [%rd9];
	setp.eq.s16 	%p5, %rs3, 1;
	selp.u32 	%r29, 1, 0, %p5;
	add.s32 	%r30, %r26, %r29;
	add.s32 	%r31, %r14, %r11;
	cvt.u64.u32 	%rd10, %r31;
	add.s64 	%rd11, %rd3, %rd10;
	ld.global.u8 	%rs4, [%rd11];
	setp.eq.s16 	%p6, %rs4, 1;
	selp.u32 	%r32, 1, 0, %p6;
	add.s32 	%r33, %r30, %r32;
	add.s32 	%r34, %r23, %r14;
	cvt.u64.u32 	%rd12, %r34;
	add.s64 	%rd13, %rd3, %rd12;
	ld.global.u8 	%rs5, [%rd13];
	setp.eq.s16 	%p7, %rs5, 1;
	selp.u32 	%r35, 1, 0, %p7;
	add.s32 	%r36, %r33, %r35;
	add.s32 	%r37, %r14, %r27;
	cvt.u64.u32 	%rd14, %r37;
	add.s64 	%rd15, %rd3, %rd14;
	ld.global.u8 	%rs6, [%rd15];
	setp.eq.s16 	%p8, %rs6, 1;
	selp.u32 	%r38, 1, 0, %p8;
	add.s32 	%r39, %r36, %r38;
	add.s32 	%r40, %r23, %r6;
	cvt.u64.u32 	%rd16, %r40;
	add.s64 	%rd17, %rd3, %rd16;
	ld.global.u8 	%rs7, [%rd17];
	setp.eq.s16 	%p9, %rs7, 1;
	selp.u32 	%r41, 1, 0, %p9;
	add.s32 	%r42, %r39, %r41;
	add.s32 	%r43, %r27, %r6;
	cvt.u64.u32 	%rd18, %r43;
	add.s64 	%rd19, %rd3, %rd18;
	ld.global.u8 	%rs8, [%rd19];
	setp.eq.s16 	%p10, %rs8, 1;
	selp.u32 	%r44, 1, 0, %p10;
	add.s32 	%r45, %r42, %r44;
	cvt.u64.u32 	%rd20, %r12;
	add.s64 	%rd21, %rd3, %rd20;
	ld.global.u8 	%rs9, [%rd21];
	setp.eq.s16 	%p11, %rs9, 1;
	and.b32  	%r46, %r45, -2;
	setp.eq.s32 	%p12, %r46, 2;
	setp.eq.s32 	%p13, %r45, 3;
	selp.u32 	%r47, -1, 0, %p13;
	selp.u32 	%r48, -1, 0, %p12;
	selp.b32 	%r49, %r48, %r47, %p11;
	cvt.u16.u32 	%rs10, %r49;
	and.b16  	%rs11, %rs10, 1;
	cvta.to.global.u64 	%rd22, %rd2;
	add.s64 	%rd23, %rd22, %rd20;
	st.global.u8 	[%rd23], %rs11;
	ret;

}


// ===== COMPILED SASS (sm_100) =====

	.target	sm_100

	.elftype	@"ET_EXEC"


//--------------------- .note.nv.tkinfo           --------------------------
	.section	.note.nv.tkinfo,"",@"SHT_NOTE"
	.sectionflags	@"SHF_NOTE_NV_TKINFO"
	.tkinfo
        /*0018*/ 	.word	0x00000002
        /*0030*/ 	.string	""
        /*0030*/ 	.string	"ptxas"
        /*0030*/ 	.string	"Cuda compilation tools, release 13.0, V13.0.88"
        /*0030*/ 	.string	"Build cuda_13.0.r13.0/compiler.36424714_0"
        /*0030*/ 	.string	"-arch sm_100 -m 64 "



//--------------------- .note.nv.cuinfo           --------------------------
	.section	.note.nv.cuinfo,"",@"SHT_NOTE"
	.sectionflags	@"SHF_NOTE_NV_CUINFO"
        /*0018*/ 	.short	0x0002
        /*001a*/ 	.short	0x0064
        /*001c*/ 	.short	0x0082
	.zero		2


//--------------------- .nv.info                  --------------------------
	.section	.nv.info,"",@"SHT_CUDA_INFO"
	.align	4


	//----- nvinfo : EIATTR_REGCOUNT
	.align		4
        /*0000*/ 	.byte	0x04, 0x2f
        /*0002*/ 	.short	(.L_1 - .L_0)
	.align		4
.L_0:
        /*0004*/ 	.word	index@(_Z15accelerate_lifePKcPcii)
        /*0008*/ 	.word	0x00000015


	//----- nvinfo : EIATTR_FRAME_SIZE
	.align		4
.L_1:
        /*000c*/ 	.byte	0x04, 0x11
        /*000e*/ 	.short	(.L_3 - .L_2)
	.align		4
.L_2:
        /*0010*/ 	.word	index@(_Z15accelerate_lifePKcPcii)
        /*0014*/ 	.word	0x00000000


	//----- nvinfo : EIATTR_MIN_STACK_SIZE
	.align		4
.L_3:
        /*0018*/ 	.byte	0x04, 0x12
        /*001a*/ 	.short	(.L_5 - .L_4)
	.align		4
.L_4:
        /*001c*/ 	.word	index@(_Z15accelerate_lifePKcPcii)
        /*0020*/ 	.word	0x00000000
.L_5:


//--------------------- .nv.compat                --------------------------
	.section	.nv.compat,"",@"SHT_CUDA_COMPAT_INFO"
	.align	4
        /*0000*/ 	.byte	0x02, 0x09, 0x00, 0x00, 0x02, 0x02, 0x01, 0x00, 0x02, 0x05, 0x05, 0x00, 0x03, 0x07, 0x01, 0x01
        /*0010*/ 	.byte	0x02, 0x03, 0x00, 0x00, 0x02, 0x06, 0x01, 0x00, 0x04, 0x0b, 0x08, 0x00, 0x09, 0x00, 0x00, 0x00
        /*0020*/ 	.byte	0x00, 0x00, 0x00, 0x00


//--------------------- .nv.info._Z15accelerate_lifePKcPcii --------------------------
	.section	.nv.info._Z15accelerate_lifePKcPcii,"",@"SHT_CUDA_INFO"
	.sectionflags	@""
	.align	4


	//----- nvinfo : EIATTR_CUDA_API_VERSION
	.align		4
        /*0000*/ 	.byte	0x04, 0x37
        /*0002*/ 	.short	(.L_7 - .L_6)
.L_6:
        /*0004*/ 	.word	0x00000082


	//----- nvinfo : EIATTR_KPARAM_INFO
	.align		4
.L_7:
        /*0008*/ 	.byte	0x04, 0x17
        /*000a*/ 	.short	(.L_9 - .L_8)
.L_8:
        /*000c*/ 	.word	0x00000000
        /*0010*/ 	.short	0x0003
        /*0012*/ 	.short	0x0014
        /*0014*/ 	.byte	0x00, 0xf0, 0x11, 0x00


	//----- nvinfo : EIATTR_KPARAM_INFO
	.align		4
.L_9:
        /*0018*/ 	.byte	0x04, 0x17
        /*001a*/ 	.short	(.L_11 - .L_10)
.L_10:
        /*001c*/ 	.word	0x00000000
        /*0020*/ 	.short	0x0002
        /*0022*/ 	.short	0x0010
        /*0024*/ 	.byte	0x00, 0xf0, 0x11, 0x00


	//----- nvinfo : EIATTR_KPARAM_INFO
	.align		4
.L_11:
        /*0028*/ 	.byte	0x04, 0x17
        /*002a*/ 	.short	(.L_13 - .L_12)
.L_12:
        /*002c*/ 	.word	0x00000000
        /*0030*/ 	.short	0x0001
        /*0032*/ 	.short	0x0008
        /*0034*/ 	.byte	0x00, 0xf5, 0x21, 0x00


	//----- nvinfo : EIATTR_KPARAM_INFO
	.align		4
.L_13:
        /*0038*/ 	.byte	0x04, 0x17
        /*003a*/ 	.short	(.L_15 - .L_14)
.L_14:
        /*003c*/ 	.word	0x00000000
        /*0040*/ 	.short	0x0000
        /*0042*/ 	.short	0x0000
        /*0044*/ 	.byte	0x00, 0xf5, 0x21, 0x00


	//----- nvinfo : EIATTR_SPARSE_MMA_MASK
	.align		4
.L_15:
        /*0048*/ 	.byte	0x03, 0x50
        /*004a*/ 	.short	0x0000


	//----- nvinfo : EIATTR_MAXREG_COUNT
	.align		4
        /*004c*/ 	.byte	0x03, 0x1b
        /*004e*/ 	.short	0x00ff


	//----- nvinfo : EIATTR_MERCURY_ISA_VERSION
	.align		4
        /*0050*/ 	.byte	0x03, 0x5f
        /*0052*/ 	.short	0x0101


	//----- nvinfo : EIATTR_VRC_CTA_INIT_COUNT
	.align		4
        /*0054*/ 	.byte	0x02, 0x4a
	.zero		1
	.zero		1


	//----- nvinfo : EIATTR_EXIT_INSTR_OFFSETS
	.align		4
        /*0058*/ 	.byte	0x04, 0x1c
        /*005a*/ 	.short	(.L_17 - .L_16)


	//   ....[0]....
.L_16:
        /*005c*/ 	.word	0x000007c0


	//----- nvinfo : EIATTR_CBANK_PARAM_SIZE
	.align		4
.L_17:
        /*0060*/ 	.byte	0x03, 0x19
        /*0062*/ 	.short	0x0018


	//----- nvinfo : EIATTR_PARAM_CBANK
	.align		4
        /*0064*/ 	.byte	0x04, 0x0a
        /*0066*/ 	.short	(.L_19 - .L_18)
	.align		4
.L_18:
        /*0068*/ 	.word	index@(.nv.constant0._Z15accelerate_lifePKcPcii)
        /*006c*/ 	.short	0x0380
        /*006e*/ 	.short	0x0018


	//----- nvinfo : EIATTR_SW_WAR
	.align		4
.L_19:
        /*0070*/ 	.byte	0x04, 0x36
        /*0072*/ 	.short	(.L_21 - .L_20)
.L_20:
        /*0074*/ 	.word	0x00000008
.L_21:


//--------------------- .nv.callgraph             --------------------------
	.section	.nv.callgraph,"",@"SHT_CUDA_CALLGRAPH"
	.align	4
	.sectionentsize	8
	.align		4
        /*0000*/ 	.word	0x00000000
	.align		4
        /*0004*/ 	.word	0xffffffff
	.align		4
        /*0008*/ 	.word	0x00000000
	.align		4
        /*000c*/ 	.word	0xfffffffe
	.align		4
        /*0010*/ 	.word	0x00000000
	.align		4
        /*0014*/ 	.word	0xfffffffd
	.align		4
        /*0018*/ 	.word	0x00000000
	.align		4
        /*001c*/ 	.word	0xfffffffc


//--------------------- .text._Z15accelerate_lifePKcPcii --------------------------
	.section	.text._Z15accelerate_lifePKcPcii,"ax",@progbits
	.align	128
        .global         _Z15accelerate_lifePKcPcii
        .type           _Z15accelerate_lifePKcPcii,@function
        .size           _Z15accelerate_lifePKcPcii,(.L_x_1 - _Z15accelerate_lifePKcPcii)
        .other          _Z15accelerate_lifePKcPcii,@"STO_CUDA_ENTRY STV_DEFAULT"
_Z15accelerate_lifePKcPcii:
.text._Z15accelerate_lifePKcPcii:
[----:B------:R-:W-:Y:S01]  /*0000*/  LDC R1, c[0x0][0x37c] ;  /* 0x0000df00ff017b82 */ /* 0x000fe20000000800 */
[----:B------:R-:W0:Y:S01]  /*0010*/  LDCU.64 UR6, c[0x0][0x390] ;  /* 0x00007200ff0677ac */ /* 0x000e220008000a00 */
[----:B------:R-:W1:Y:S01]  /*0020*/  S2R R6, SR_CTAID.Y ;  /* 0x0000000000067919 */ /* 0x000e620000002600 */
[----:B------:R-:W2:Y:S01]  /*0030*/  LDCU UR4, c[0x0][0x360] ;  /* 0x00006c00ff0477ac */ /* 0x000ea20008000800 */
[----:B------:R-:W1:Y:S01]  /*0040*/  S2R R9, SR_TID.Y ;  /* 0x0000000000097919 */ /* 0x000e620000002200 */
[----:B------:R-:W1:Y:S01]  /*0050*/  LDCU UR5, c[0x0][0x364] ;  /* 0x00006c80ff0577ac */ /* 0x000e620008000800 */
[----:B------:R-:W2:Y:S01]  /*0060*/  S2R R7, SR_CTAID.X ;  /* 0x0000000000077919 */ /* 0x000ea20000002500 */
[----:B------:R-:W3:Y:S01]  /*0070*/  LDCU.128 UR8, c[0x0][0x380] ;  /* 0x00007000ff0877ac */ /* 0x000ee20008000c00 */
[----:B------:R-:W2:Y:S01]  /*0080*/  S2R R8, SR_TID.X ;  /* 0x0000000000087919 */ /* 0x000ea20000002100 */
[----:B0-----:R-:W0:Y:S08]  /*0090*/  I2F.U32.RP R5, UR7 ;  /* 0x0000000700057d06 */ /* 0x001e300008209000 */
[----:B------:R-:W4:Y:S08]  /*00a0*/  I2F.U32.RP R0, UR6 ;  /* 0x0000000600007d06 */ /* 0x000f300008209000 */
[----:B0-----:R-:W0:Y:S08]  /*00b0*/  MUFU.RCP R5, R5 ;  /* 0x0000000500057308 */ /* 0x001e300000001000 */
[----:B----4-:R-:W4:Y:S01]  /*00c0*/  MUFU.RCP R0, R0 ;  /* 0x0000000000007308 */ /* 0x010f220000001000 */
[----:B0-----:R-:W-:-:S07]  /*00d0*/  VIADD R2, R5, 0xffffffe ;  /* 0x0ffffffe05027836 */ /* 0x001fce0000000000 */
[----:B------:R0:W5:Y:S01]  /*00e0*/  F2I.FTZ.U32.TRUNC.NTZ R3, R2 ;  /* 0x0000000200037305 */ /* 0x000162000021f000 */
[----:B----4-:R-:W-:Y:S02]  /*00f0*/  VIADD R4, R0, 0xffffffe ;  /* 0x0ffffffe00047836 */ /* 0x010fe40000000000 */
[----:B-1----:R-:W-:-:S05]  /*0100*/  IMAD R0, R6, UR5, R9 ;  /* 0x0000000506007c24 */ /* 0x002fca000f8e0209 */
[----:B------:R1:W4:Y:S01]  /*0110*/  F2I.FTZ.U32.TRUNC.NTZ R5, R4 ;  /* 0x0000000400057305 */ /* 0x000322000021f000 */
[----:B0-----:R-:W-:Y:S02]  /*0120*/  IMAD.MOV.U32 R2, RZ, RZ, RZ ;  /* 0x000000ffff027224 */ /* 0x001fe400078e00ff */
[----:B-----5:R-:W-:Y:S02]  /*0130*/  IMAD.MOV R10, RZ, RZ, -R3 ;  /* 0x000000ffff0a7224 */ /* 0x020fe400078e0a03 */
[----:B-1----:R-:W-:Y:S02]  /*0140*/  HFMA2 R4, -RZ, RZ, 0, 0 ;  /* 0x00000000ff047431 */ /* 0x002fe400000001ff */
[----:B------:R-:W-:Y:S01]  /*0150*/  IMAD R9, R10, UR7, RZ ;  /* 0x000000070a097c24 */ /* 0x000fe2000f8e02ff */
[----:B----4-:R-:W-:-:S03]  /*0160*/  IADD3 R6, PT, PT, RZ, -R5, RZ ;  /* 0x80000005ff067210 */ /* 0x010fc60007ffe0ff */
[----:B------:R-:W-:-:S04]  /*0170*/  IMAD.HI.U32 R3, R3, R9, R2 ;  /* 0x0000000903037227 */ /* 0x000fc800078e0002 */
[----:B------:R-:W-:Y:S02]  /*0180*/  VIADD R2, R0, 0x1 ;  /* 0x0000000100027836 */ /* 0x000fe40000000000 */
[----:B------:R-:W-:Y:S02]  /*0190*/  IMAD.MOV.U32 R9, RZ, RZ, R6 ;  /* 0x000000ffff097224 */ /* 0x000fe400078e0006 */
[----:B------:R-:W-:-:S04]  /*01a0*/  IMAD.HI.U32 R6, R3, R2, RZ ;  /* 0x0000000203067227 */ /* 0x000fc800078e00ff */
[----:B--2---:R-:W-:Y:S01]  /*01b0*/  IMAD R3, R7, UR4, R8 ;  /* 0x0000000407037c24 */ /* 0x004fe2000f8e0208 */
[----:B------:R-:W0:Y:S01]  /*01c0*/  LDCU.64 UR4, c[0x0][0x358] ;  /* 0x00006b00ff0477ac */ /* 0x000e220008000a00 */
[----:B------:R-:W-:Y:S02]  /*01d0*/  IMAD R7, R9, UR6, RZ ;  /* 0x0000000609077c24 */ /* 0x000fe4000f8e02ff */
[----:B------:R-:W-:Y:S01]  /*01e0*/  IMAD.MOV R9, RZ, RZ, -R6 ;  /* 0x000000ffff097224 */ /* 0x000fe200078e0a06 */
[----:B------:R-:W-:Y:S01]  /*01f0*/  ISETP.NE.AND P3, PT, R3, RZ, PT ;  /* 0x000000ff0300720c */ /* 0x000fe20003f65270 */
[----:B------:R-:W-:-:S04]  /*0200*/  IMAD.HI.U32 R5, R5, R7, R4 ;  /* 0x0000000705057227 */ /* 0x000fc800078e0004 */
[----:B------:R-:W-:Y:S02]  /*0210*/  VIADD R4, R3, 0x1 ;  /* 0x0000000103047836 */ /* 0x000fe40000000000 */
[----:B------:R-:W-:Y:S02]  /*0220*/  IMAD R2, R9, UR7, R2 ;  /* 0x0000000709027c24 */ /* 0x000fe4000f8e0202 */
[----:B------:R-:W-:-:S03]  /*0230*/  IMAD.HI.U32 R5, R5, R4, RZ ;  /* 0x0000000405057227 */ /* 0x000fc600078e00ff */
[----:B------:R-:W-:Y:S01]  /*0240*/  ISETP.GE.U32.AND P0, PT, R2, UR7, PT ;  /* 0x0000000702007c0c */ /* 0x000fe2000bf06070 */
[----:B------:R-:W-:-:S04]  /*0250*/  IMAD.MOV R5, RZ, RZ, -R5 ;  /* 0x000000ffff057224 */ /* 0x000fc800078e0a05 */
[----:B------:R-:W-:Y:S01]  /*0260*/  IMAD R17, R5, UR6, R4 ;  /* 0x0000000605117c24 */ /* 0x000fe2000f8e0204 */
[----:B------:R-:W-:-:S04]  /*0270*/  SEL R4, R3, UR6, P3 ;  /* 0x0000000603047c07 */ /* 0x000fc80009800000 */
[----:B------:R-:W-:Y:S01]  /*0280*/  ISETP.GE.U32.AND P2, PT, R17, UR6, PT ;  /* 0x0000000611007c0c */ /* 0x000fe2000bf46070 */
[----:B------:R-:W-:Y:S02]  /*0290*/  VIADD R5, R4, 0xffffffff ;  /* 0xffffffff04057836 */ /* 0x000fe40000000000 */
[----:B------:R-:W-:Y:S02]  /*02a0*/  @P0 IADD3 R2, PT, PT, R2, -UR7, RZ ;  /* 0x8000000702020c10 */ /* 0x000fe4000fffe0ff */
[----:B------:R-:W-:Y:S01]  /*02b0*/  ISETP.NE.U32.AND P0, PT, RZ, UR7, PT ;  /* 0x00000007ff007c0c */ /* 0x000fe2000bf05070 */
[----:B------:R-:W-:Y:S01]  /*02c0*/  IMAD R10, R0, UR6, R5 ;  /* 0x00000006000a7c24 */ /* 0x000fe2000f8e0205 */
[----:B------:R-:W-:-:S06]  /*02d0*/  ISETP.GE.U32.AND P1, PT, R2, UR7, PT ;  /* 0x0000000702007c0c */ /* 0x000fcc000bf26070 */
[----:B------:R-:W-:-:S05]  /*02e0*/  @P2 VIADD R17, R17, -UR6 ;  /* 0x8000000611112c36 */ /* 0x000fca0008000000 */
[----:B------:R-:W-:Y:S02]  /*02f0*/  ISETP.GE.U32.AND P2, PT, R17, UR6, PT ;  /* 0x0000000611007c0c */ /* 0x000fe4000bf46070 */
[----:B------:R-:W-:Y:S01]  /*0300*/  @P1 VIADD R2, R2, -UR7 ;  /* 0x8000000702021c36 */ /* 0x000fe20008000000 */
[----:B------:R-:W-:Y:S02]  /*0310*/  @!P0 LOP3.LUT R2, RZ, UR7, RZ, 0x33, !PT ;  /* 0x00000007ff028c12 */ /* 0x000fe4000f8e33ff */
[----:B------:R-:W-:Y:S02]  /*0320*/  ISETP.NE.U32.AND P1, PT, RZ, UR6, PT ;  /* 0x00000006ff007c0c */ /* 0x000fe4000bf25070 */
[----:B------:R-:W-:Y:S01]  /*0330*/  ISETP.NE.AND P0, PT, R0, RZ, PT ;  /* 0x000000ff0000720c */ /* 0x000fe20003f05270 */
[----:B------:R-:W-:-:S03]  /*0340*/  IMAD R12, R2, UR6, R5 ;  /* 0x00000006020c7c24 */ /* 0x000fc6000f8e0205 */
[----:B------:R-:W-:Y:S02]  /*0350*/  SEL R6, R0, UR7, P0 ;  /* 0x0000000700067c07 */ /* 0x000fe40008000000 */
[----:B------:R-:W-:Y:S02]  /*0360*/  @P2 IADD3 R17, PT, PT, R17, -UR6, RZ ;  /* 0x8000000611112c10 */ /* 0x000fe4000fffe0ff */
[----:B---3--:R-:W-:Y:S01]  /*0370*/  IADD3 R12, P2, PT, R12, UR8, RZ ;  /* 0x000000080c0c7c10 */ /* 0x008fe2000ff5e0ff */
[----:B------:R-:W-:Y:S01]  /*0380*/  VIADD R6, R6, 0xffffffff ;  /* 0xffffffff06067836 */ /* 0x000fe20000000000 */
[----:B------:R-:W-:Y:S02]  /*0390*/  IADD3 R10, P0, PT, R10, UR8, RZ ;  /* 0x000000080a0a7c10 */ /* 0x000fe4000ff1e0ff */
[----:B------:R-:W-:Y:S01]  /*03a0*/  @!P1 LOP3.LUT R17, RZ, UR6, RZ, 0x33, !PT ;  /* 0x00000006ff119c12 */ /* 0x000fe2000f8e33ff */
[----:B------:R-:W-:Y:S02]  /*03b0*/  IMAD.X R13, RZ, RZ, UR9, P2 ;  /* 0x00000009ff0d7e24 */ /* 0x000fe400090e06ff */
[----:B------:R-:W-:-:S02]  /*03c0*/  IMAD R5, R6, UR6, R5 ;  /* 0x0000000606057c24 */ /* 0x000fc4000f8e0205 */
[--C-:B------:R-:W-:Y:S01]  /*03d0*/  IMAD R8, R0, UR6, R17.reuse ;  /* 0x0000000600087c24 */ /* 0x100fe2000f8e0211 */
[----:B0-----:R0:W2:Y:S01]  /*03e0*/  LDG.E.U8 R4, desc[UR4][R12.64] ;  /* 0x000000040c047981 */ /* 0x0010a2000c1e1100 */
[----:B------:R-:W-:Y:S01]  /*03f0*/  IMAD.X R11, RZ, RZ, UR9, P0 ;  /* 0x00000009ff0b7e24 */ /* 0x000fe200080e06ff */
[----:B------:R-:W-:Y:S01]  /*0400*/  IADD3 R14, P0, PT, R5, UR8, RZ ;  /* 0x00000008050e7c10 */ /* 0x000fe2000ff1e0ff */
[--C-:B------:R-:W-:Y:S01]  /*0410*/  IMAD R16, R2, UR6, R17.reuse ;  /* 0x0000000602107c24 */ /* 0x100fe2000f8e0211 */
[----:B------:R-:W-:Y:S02]  /*0420*/  IADD3 R8, P1, PT, R8, UR8, RZ ;  /* 0x0000000808087c10 */ /* 0x000fe4000ff3e0ff */
[----:B------:R1:W3:Y:S01]  /*0430*/  LDG.E.U8 R5, desc[UR4][R10.64] ;  /* 0x000000040a057981 */ /* 0x0002e2000c1e1100 */
[----:B------:R-:W-:Y:S02]  /*0440*/  IADD3.X R15, PT, PT, RZ, UR9, RZ, P0, !PT ;  /* 0x00000009ff0f7c10 */ /* 0x000fe400087fe4ff */
[----:B------:R-:W-:Y:S01]  /*0450*/  IMAD.X R9, RZ, RZ, UR9, P1 ;  /* 0x00000009ff097e24 */ /* 0x000fe200088e06ff */
[----:B------:R-:W-:Y:S01]  /*0460*/  IADD3 R16, P0, PT, R16, UR8, RZ ;  /* 0x0000000810107c10 */ /* 0x000fe2000ff1e0ff */
[----:B------:R-:W-:Y:S01]  /*0470*/  IMAD R18, R6, UR6, R17 ;  /* 0x0000000606127c24 */ /* 0x000fe2000f8e0211 */
[----:B------:R4:W5:Y:S03]  /*0480*/  LDG.E.U8 R7, desc[UR4][R14.64] ;  /* 0x000000040e077981 */ /* 0x000966000c1e1100 */
[----:B------:R-:W-:Y:S01]  /*0490*/  IMAD.X R17, RZ, RZ, UR9, P0 ;  /* 0x00000009ff117e24 */ /* 0x000fe200080e06ff */
[----:B------:R-:W5:Y:S01]  /*04a0*/  LDG.E.U8 R8, desc[UR4][R8.64] ;  /* 0x0000000408087981 */ /* 0x000f62000c1e1100 */
[----:B0-----:R-:W-:Y:S01]  /*04b0*/  IADD3 R12, P0, PT, R18, UR8, RZ ;  /* 0x00000008120c7c10 */ /* 0x001fe2000ff1e0ff */
[----:B------:R-:W-:-:S02]  /*04c0*/  IMAD R2, R2, UR6, R3 ;  /* 0x0000000602027c24 */ /* 0x000fc4000f8e0203 */
[----:B------:R-:W5:Y:S01]  /*04d0*/  LDG.E.U8 R16, desc[UR4][R16.64] ;  /* 0x0000000410107981 */ /* 0x000f62000c1e1100 */
[----:B------:R-:W-:Y:S02]  /*04e0*/  IMAD R6, R6, UR6, R3 ;  /* 0x0000000606067c24 */ /* 0x000fe4000f8e0203 */
[----:B------:R-:W-:Y:S01]  /*04f0*/  IMAD.X R13, RZ, RZ, UR9, P0 ;  /* 0x00000009ff0d7e24 */ /* 0x000fe200080e06ff */
[----:B-1----:R-:W-:-:S04]  /*0500*/  IADD3 R10, P0, PT, R2, UR8, RZ ;  /* 0x00000008020a7c10 */ /* 0x002fc8000ff1e0ff */
[----:B------:R-:W5:Y:S01]  /*0510*/  LDG.E.U8 R12, desc[UR4][R12.64] ;  /* 0x000000040c0c7981 */ /* 0x000f62000c1e1100 */
[----:B------:R-:W-:Y:S02]  /*0520*/  IADD3.X R11, PT, PT, RZ, UR9, RZ, P0, !PT ;  /* 0x00000009ff0b7c10 */ /* 0x000fe400087fe4ff */
[----:B----4-:R-:W-:Y:S01]  /*0530*/  IADD3 R14, P0, PT, R6, UR8, RZ ;  /* 0x00000008060e7c10 */ /* 0x010fe2000ff1e0ff */
[----:B------:R-:W-:Y:S02]  /*0540*/  IMAD R0, R0, UR6, R3 ;  /* 0x0000000600007c24 */ /* 0x000fe4000f8e0203 */
[----:B------:R-:W4:Y:S02]  /*0550*/  LDG.E.U8 R10, desc[UR4][R10.64] ;  /* 0x000000040a0a7981 */ /* 0x000f24000c1e1100 */
[----:B------:R-:W-:Y:S01]  /*0560*/  IMAD.X R15, RZ, RZ, UR9, P0 ;  /* 0x00000009ff0f7e24 */ /* 0x000fe200080e06ff */
[----:B------:R-:W-:-:S04]  /*0570*/  IADD3 R2, P0, PT, R0, UR8, RZ ;  /* 0x0000000800027c10 */ /* 0x000fc8000ff1e0ff */
[----:B------:R-:W4:Y:S01]  /*0580*/  LDG.E.U8 R14, desc[UR4][R14.64] ;  /* 0x000000040e0e7981 */ /* 0x000f22000c1e1100 */
[----:B------:R-:W-:-:S05]  /*0590*/  IMAD.X R3, RZ, RZ, UR9, P0 ;  /* 0x00000009ff037e24 */ /* 0x000fca00080e06ff */
[----:B------:R0:W4:Y:S01]  /*05a0*/  LDG.E.U8 R2, desc[UR4][R2.64] ;  /* 0x0000000402027981 */ /* 0x000122000c1e1100 */
[----:B--2---:R-:W-:Y:S02]  /*05b0*/  ISETP.NE.AND P1, PT, R4, 0x1, PT ;  /* 0x000000010400780c */ /* 0x004fe40003f25270 */
[----:B---3--:R-:W-:Y:S01]  /*05c0*/  ISETP.NE.AND P0, PT, R5, 0x1, PT ;  /* 0x000000010500780c */ /* 0x008fe20003f05270 */
[----:B------:R-:W-:-:S03]  /*05d0*/  IMAD.MOV.U32 R5, RZ, RZ, 0x2 ;  /* 0x00000002ff057424 */ /* 0x000fc600078e00ff */
[----:B------:R-:W-:Y:S02]  /*05e0*/  SEL R4, RZ, 0x1, P0 ;  /* 0x00000001ff047807 */ /* 0x000fe40000000000 */
[----:B-----5:R-:W-:-:S05]  /*05f0*/  ISETP.NE.AND P2, PT, R7, 0x1, PT ;  /* 0x000000010700780c */ /* 0x020fca0003f45270 */
[----:B------:R-:W-:Y:S02]  /*0600*/  @!P1 SEL R4, R5, 0x1, !P0 ;  /* 0x0000000105049807 */ /* 0x000fe40004000000 */
[----:B------:R-:W-:Y:S02]  /*0610*/  ISETP.NE.AND P0, PT, R8, 0x1, PT ;  /* 0x000000010800780c */ /* 0x000fe40003f05270 */
[----:B------:R-:W-:Y:S02]  /*0620*/  SEL R5, RZ, 0x1, P2 ;  /* 0x00000001ff057807 */ /* 0x000fe40001000000 */
[----:B------:R-:W-:Y:S02]  /*0630*/  ISETP.NE.AND P1, PT, R16, 0x1, PT ;  /* 0x000000011000780c */ /* 0x000fe40003f25270 */
[----:B------:R-:W-:-:S05]  /*0640*/  IADD3 R4, PT, PT, R4, R5, RZ ;  /* 0x0000000504047210 */ /* 0x000fca0007ffe0ff */
[----:B0-----:R-:W-:Y:S02]  /*0650*/  VIADD R3, R4, 0x1 ;  /* 0x0000000104037836 */ /* 0x001fe40000000000 */
[----:B------:R-:W-:Y:S01]  /*0660*/  @P0 IMAD.MOV R3, RZ, RZ, R4 ;  /* 0x000000ffff030224 */ /* 0x000fe200078e0204 */
[----:B------:R-:W-:-:S03]  /*0670*/  ISETP.NE.AND P0, PT, R12, 0x1, PT ;  /* 0x000000010c00780c */ /* 0x000fc60003f05270 */
[C---:B------:R-:W-:Y:S01]  /*0680*/  VIADD R4, R3.reuse, 0x1 ;  /* 0x0000000103047836 */ /* 0x040fe20000000000 */
[----:B------:R-:W-:Y:S02]  /*0690*/  @P1 IADD3 R4, PT, PT, R3, RZ, RZ ;  /* 0x000000ff03041210 */ /* 0x000fe40007ffe0ff */
[----:B----4-:R-:W-:-:S03]  /*06a0*/  ISETP.NE.AND P1, PT, R10, 0x1, PT ;  /* 0x000000010a00780c */ /* 0x010fc60003f25270 */
[----:B------:R-:W-:Y:S01]  /*06b0*/  VIADD R3, R4, 0x1 ;  /* 0x0000000104037836 */ /* 0x000fe20000000000 */
[----:B------:R-:W-:-:S03]  /*06c0*/  ISETP.NE.AND P2, PT, R14, 0x1, PT ;  /* 0x000000010e00780c */ /* 0x000fc60003f45270 */
[----:B------:R-:W-:-:S05]  /*06d0*/  @P0 IMAD.MOV R3, RZ, RZ, R4 ;  /* 0x000000ffff030224 */ /* 0x000fca00078e0204 */
[----:B------:R-:W-:Y:S01]  /*06e0*/  IADD3 R4, PT, PT, R3, 0x1, RZ ;  /* 0x0000000103047810 */ /* 0x000fe20007ffe0ff */
[----:B------:R-:W-:Y:S01]  /*06f0*/  @P1 IMAD.MOV R4, RZ, RZ, R3 ;  /* 0x000000ffff041224 */ /* 0x000fe200078e0203 */
[----:B------:R-:W-:-:S03]  /*0700*/  ISETP.NE.AND P0, PT, R2, 0x1, PT ;  /* 0x000000010200780c */ /* 0x000fc60003f05270 */
[C---:B------:R-:W-:Y:S01]  /*0710*/  VIADD R3, R4.reuse, 0x1 ;  /* 0x0000000104037836 */ /* 0x040fe20000000000 */
[----:B------:R-:W-:-:S04]  /*0720*/  @P2 IADD3 R3, PT, PT, R4, RZ, RZ ;  /* 0x000000ff04032210 */ /* 0x000fc80007ffe0ff */
[C---:B------:R-:W-:Y:S02]  /*0730*/  LOP3.LUT R2, R3.reuse, 0xfffffffe, RZ, 0xc0, !PT ;  /* 0xfffffffe03027812 */ /* 0x040fe400078ec0ff */
[----:B------:R-:W-:Y:S02]  /*0740*/  ISETP.NE.AND P2, PT, R3, 0x3, PT ;  /* 0x000000030300780c */ /* 0x000fe40003f45270 */
[----:B------:R-:W-:Y:S02]  /*0750*/  ISETP.NE.AND P1, PT, R2, 0x2, PT ;  /* 0x000000020200780c */ /* 0x000fe40003f25270 */
[----:B------:R-:W-:Y:S02]  /*0760*/  SEL R4, RZ, 0xffffffff, P2 ;  /* 0xffffffffff047807 */ /* 0x000fe40001000000 */
[----:B------:R-:W-:Y:S02]  /*0770*/  IADD3 R2, P2, PT, R0, UR10, RZ ;  /* 0x0000000a00027c10 */ /* 0x000fe4000ff5e0ff */
[----:B------:R-:W-:-:S03]  /*0780*/  @!P0 SEL R4, RZ, 0xffffffff, P1 ;  /* 0xffffffffff048807 */ /* 0x000fc60000800000 */
[----:B------:R-:W-:Y:S01]  /*0790*/  IMAD.X R3, RZ, RZ, UR11, P2 ;  /* 0x0000000bff037e24 */ /* 0x000fe200090e06ff */
[----:B------:R-:W-:-:S05]  /*07a0*/  LOP3.LUT R5, R4, 0x1, RZ, 0xc0, !PT ;  /* 0x0000000104057812 */ /* 0x000fca00078ec0ff */
[----:B------:R-:W-:Y:S01]  /*07b0*/  STG.E.U8 desc[UR4][R2.64], R5 ;  /* 0x0000000502007986 */ /* 0x000fe2000c101104 */
[----:B------:R-:W-:Y:S05]  /*07c0*/  EXIT ;  /* 0x000000000000794d */ /* 0x000fea0003800000 */
.L_x_0:
[----:B------:R-:W-:-:S00]  /*07d0*/  BRA `(.L_x_0) ;  /* 0xfffffffc00fc7947 */ /* 0x000fc0000383ffff */
[----:B------:R-:W-:-:S00]  /*07e0*/  NOP ;  /* 0x0000000000007918 */ /* 0x000fc00000000000 */
        /* <DEDUP_REMOVED lines=9> */
.L_x_1:


//--------------------- .nv.shared.reserved.0     --------------------------
	.section	.nv.shared.reserved.0,"aw",@nobits
	.weak		__nv_reservedSMEM_offset_0_alias
	.size		__nv_reservedSMEM_offset_0_alias, 0, 64
	.other		__nv_reservedSMEM_offset_0_alias,@"STO_CUDA_RESERVED_SHARED STV_DEFAULT"
__nv_reservedSMEM_offset_0_alias:
	.zero		0
	.zero		64


//--------------------- .nv.constant0._Z15accelerate_lifePKcPcii --------------------------
	.section	.nv.constant0._Z15accelerate_lifePKcPcii,"a",@progbits
	.sectionflags	@""
	.align	4
.nv.constant0._Z15accelerate_lifePKcPcii:
	.zero		920


//--------------------- SYMBOLS --------------------------

	.type		.nv.reservedSmem.offset0,@object
	.size		.nv.reservedSmem.offset0,0x4
